	.headerflags	@"EF_CUDA_TEXMODE_UNIFIED EF_CUDA_64BIT_ADDRESS EF_CUDA_ACCELERATORS EF_CUDA_SM90 EF_CUDA_VIRTUAL_SM(EF_CUDA_SM90)"
	.elftype	@"ET_EXEC"


//--------------------- .nv.info                  --------------------------
	.section	.nv.info,"",@"SHT_CUDA_INFO"
	.align	4


	//----- nvinfo : EIATTR_REGCOUNT
	.align		4
        /*0000*/ 	.byte	0x04, 0x2f
        /*0002*/ 	.short	(.L_1 - .L_0)
	.align		4
.L_0:
        /*0004*/ 	.word	index@(triton_poi_fused_avg_pool2d_39)
        /*0008*/ 	.word	0x0000001e


	//----- nvinfo : EIATTR_MIN_STACK_SIZE
	.align		4
.L_1:
        /*000c*/ 	.byte	0x04, 0x12
        /*000e*/ 	.short	(.L_3 - .L_2)
	.align		4
.L_2:
        /*0010*/ 	.word	index@(triton_poi_fused_avg_pool2d_39)
        /*0014*/ 	.word	0x00000000


	//----- nvinfo : EIATTR_FRAME_SIZE
	.align		4
.L_3:
        /*0018*/ 	.byte	0x04, 0x11
        /*001a*/ 	.short	(.L_5 - .L_4)
	.align		4
.L_4:
        /*001c*/ 	.word	index@(triton_poi_fused_avg_pool2d_39)
        /*0020*/ 	.word	0x00000000


	//----- nvinfo : EIATTR_MIN_STACK_SIZE
	.align		4
.L_5:
        /*0024*/ 	.byte	0x04, 0x12
        /*0026*/ 	.short	(.L_7 - .L_6)
	.align		4
.L_6:
        /*0028*/ 	.word	index@(triton_poi_fused_avg_pool2d_39)
        /*002c*/ 	.word	0x00000000
.L_7:


//--------------------- .nv.info.triton_poi_fused_avg_pool2d_39 --------------------------
	.section	.nv.info.triton_poi_fused_avg_pool2d_39,"",@"SHT_CUDA_INFO"
	.sectionflags	@""
	.align	4


	//----- nvinfo : EIATTR_CUDA_API_VERSION
	.align		4
        /*0000*/ 	.byte	0x04, 0x37
        /*0002*/ 	.short	(.L_9 - .L_8)
.L_8:
        /*0004*/ 	.word	0x0000007c


	//----- nvinfo : EIATTR_KPARAM_INFO
	.align		4
.L_9:
        /*0008*/ 	.byte	0x04, 0x17
        /*000a*/ 	.short	(.L_11 - .L_10)
.L_10:
        /*000c*/ 	.word	0x00000000
        /*0010*/ 	.short	0x0002
        /*0012*/ 	.short	0x0010
        /*0014*/ 	.byte	0x00, 0xf0, 0x11, 0x00


	//----- nvinfo : EIATTR_KPARAM_INFO
	.align		4
.L_11:
        /*0018*/ 	.byte	0x04, 0x17
        /*001a*/ 	.short	(.L_13 - .L_12)
.L_12:
        /*001c*/ 	.word	0x00000000
        /*0020*/ 	.short	0x0001
        /*0022*/ 	.short	0x0008
        /*0024*/ 	.byte	0x00, 0xf4, 0x21, 0x00


	//----- nvinfo : EIATTR_KPARAM_INFO
	.align		4
.L_13:
        /*0028*/ 	.byte	0x04, 0x17
        /*002a*/ 	.short	(.L_15 - .L_14)
.L_14:
        /*002c*/ 	.word	0x00000000
        /*0030*/ 	.short	0x0000
        /*0032*/ 	.short	0x0000
        /*0034*/ 	.byte	0x00, 0xf4, 0x21, 0x00


	//----- nvinfo : EIATTR_SPARSE_MMA_MASK
	.align		4
.L_15:
        /*0038*/ 	.byte	0x03, 0x50
        /*003a*/ 	.short	0x0000


	//----- nvinfo : EIATTR_MAXREG_COUNT
	.align		4
        /*003c*/ 	.byte	0x03, 0x1b
        /*003e*/ 	.short	0x00ff


	//----- nvinfo : EIATTR_EXIT_INSTR_OFFSETS
	.align		4
        /*0040*/ 	.byte	0x04, 0x1c
        /*0042*/ 	.short	(.L_17 - .L_16)


	//   ....[0]....
.L_16:
        /*0044*/ 	.word	0x000007c0


	//   ....[1]....
        /*0048*/ 	.word	0x000007e0


	//----- nvinfo : EIATTR_REQNTID
	.align		4
.L_17:
        /*004c*/ 	.byte	0x04, 0x10
        /*004e*/ 	.short	(.L_19 - .L_18)
.L_18:
        /*0050*/ 	.word	0x00000080
        /*0054*/ 	.word	0x00000001
        /*0058*/ 	.word	0x00000001


	//----- nvinfo : EIATTR_CBANK_PARAM_SIZE
	.align		4
.L_19:
        /*005c*/ 	.byte	0x03, 0x19
        /*005e*/ 	.short	0x0014


	//----- nvinfo : EIATTR_PARAM_CBANK
	.align		4
        /*0060*/ 	.byte	0x04, 0x0a
        /*0062*/ 	.short	(.L_21 - .L_20)
	.align		4
.L_20:
        /*0064*/ 	.word	index@(.nv.constant0.triton_poi_fused_avg_pool2d_39)
        /*0068*/ 	.short	0x0210
        /*006a*/ 	.short	0x0014


	//----- nvinfo : EIATTR_SW_WAR
	.align		4
.L_21:
        /*006c*/ 	.byte	0x04, 0x36
        /*006e*/ 	.short	(.L_23 - .L_22)
.L_22:
        /*0070*/ 	.word	0x00000008
.L_23:


//--------------------- .nv.callgraph             --------------------------
	.section	.nv.callgraph,"",@"SHT_CUDA_CALLGRAPH"
	.align	4
	.sectionentsize	8
	.align		4
        /*0000*/ 	.word	0x00000000
	.align		4
        /*0004*/ 	.word	0xffffffff
	.align		4
        /*0008*/ 	.word	0x00000000
	.align		4
        /*000c*/ 	.word	0xfffffffe
	.align		4
        /*0010*/ 	.word	0x00000000
	.align		4
        /*0014*/ 	.word	0xfffffffd
	.align		4
        /*0018*/ 	.word	0x00000000
	.align		4
        /*001c*/ 	.word	0xfffffffc


//--------------------- .text.triton_poi_fused_avg_pool2d_39 --------------------------
	.section	.text.triton_poi_fused_avg_pool2d_39,"ax",@progbits
	.align	128
        .global         triton_poi_fused_avg_pool2d_39
        .type           triton_poi_fused_avg_pool2d_39,@function
        .size           triton_poi_fused_avg_pool2d_39,(.L_x_1 - triton_poi_fused_avg_pool2d_39)
        .other          triton_poi_fused_avg_pool2d_39,@"STO_CUDA_ENTRY STV_DEFAULT"
triton_poi_fused_avg_pool2d_39:
.text.triton_poi_fused_avg_pool2d_39:
[----:B------:R-:W0:Y:S01]  /*0000*/  LDC R1, c[0x0][0x28] ;  /* 0x00000a00ff017b82 */ /* 0x000e220000000800 */
[----:B------:R-:W1:Y:S01]  /*0010*/  S2R R11, SR_TID.X ;  /* 0x00000000000b7919 */ /* 0x000e620000002100 */
[----:B------:R-:W-:Y:S01]  /*0020*/  IMAD.MOV.U32 R10, RZ, RZ, RZ ;  /* 0x000000ffff0a7224 */ /* 0x000fe200078e00ff */
[----:B------:R-:W-:Y:S01]  /*0030*/  ULDC.64 UR4, c[0x0][0x208] ;  /* 0x0000820000047ab9 */ /* 0x000fe20000000a00 */
[----:B------:R-:W2:Y:S01]  /*0040*/  S2R R0, SR_CTAID.X ;  /* 0x0000000000007919 */ /* 0x000ea20000002500 */
[----:B-1----:R-:W-:-:S05]  /*0050*/  LOP3.LUT R11, R11, 0x7f, RZ, 0xc0, !PT ;  /* 0x0000007f0b0b7812 */ /* 0x002fca00078ec0ff */
[----:B--2---:R-:W-:-:S04]  /*0060*/  IMAD R11, R0, 0x80, R11 ;  /* 0x00000080000b7824 */ /* 0x004fc800078e020b */
[----:B------:R-:W-:Y:S01]  /*0070*/  IMAD.HI R0, R11, 0x2e8ba2e9, RZ ;  /* 0x2e8ba2e90b007827 */ /* 0x000fe200078e02ff */
[----:B------:R-:W-:-:S03]  /*0080*/  CS2R R16, SRZ ;  /* 0x0000000000107805 */ /* 0x000fc6000001ff00 */
[C---:B------:R-:W-:Y:S01]  /*0090*/  VIADD R9, R11.reuse, 0xfffffe48 ;  /* 0xfffffe480b097836 */ /* 0x040fe20000000000 */
[----:B------:R-:W-:Y:S01]  /*00a0*/  SHF.R.U32.HI R3, RZ, 0x1f, R0 ;  /* 0x0000001fff037819 */ /* 0x000fe20000011600 */
[----:B------:R-:W-:-:S03]  /*00b0*/  VIADD R13, R11, 0xfffffea0 ;  /* 0xfffffea00b0d7836 */ /* 0x000fc60000000000 */
[CC--:B------:R-:W-:Y:S02]  /*00c0*/  LEA.HI.SX32 R4, R0.reuse, R3.reuse, 0x1c ;  /* 0x0000000300047211 */ /* 0x0c0fe400078fe2ff */
[----:B------:R-:W-:Y:S02]  /*00d0*/  LEA.HI.SX32 R0, R0, R3, 0x1a ;  /* 0x0000000300007211 */ /* 0x000fe400078fd2ff */
[----:B------:R-:W-:Y:S01]  /*00e0*/  LEA.HI R5, R4, R4, RZ, 0x2 ;  /* 0x0000000404057211 */ /* 0x000fe200078f10ff */
[----:B------:R-:W1:Y:S01]  /*00f0*/  LDC.64 R2, c[0x0][0x210] ;  /* 0x00008400ff027b82 */ /* 0x000e620000000a00 */
[----:B------:R-:W-:Y:S02]  /*0100*/  LEA.HI R6, R0, R0, RZ, 0x2 ;  /* 0x0000000000067211 */ /* 0x000fe400078f10ff */
[----:B------:R-:W-:Y:S02]  /*0110*/  LOP3.LUT R5, R5, 0xfffffffc, RZ, 0xc0, !PT ;  /* 0xfffffffc05057812 */ /* 0x000fe400078ec0ff */
[----:B------:R-:W-:-:S03]  /*0120*/  LOP3.LUT R7, R6, 0xfffffffc, RZ, 0xc0, !PT ;  /* 0xfffffffc06077812 */ /* 0x000fc600078ec0ff */
[----:B------:R-:W-:Y:S02]  /*0130*/  IMAD.IADD R4, R4, 0x1, -R5 ;  /* 0x0000000104047824 */ /* 0x000fe400078e0a05 */
[----:B------:R-:W-:Y:S02]  /*0140*/  IMAD.IADD R5, R0, 0x1, -R7 ;  /* 0x0000000100057824 */ /* 0x000fe400078e0a07 */
[C---:B------:R-:W-:Y:S01]  /*0150*/  VIADD R6, R4.reuse, 0x1 ;  /* 0x0000000104067836 */ /* 0x040fe20000000000 */
[C---:B------:R-:W-:Y:S02]  /*0160*/  ISETP.GT.AND P0, PT, R4.reuse, -0x1, PT ;  /* 0xffffffff0400780c */ /* 0x040fe40003f04270 */
[----:B------:R-:W-:Y:S02]  /*0170*/  ISETP.GT.AND P1, PT, R4, RZ, PT ;  /* 0x000000ff0400720c */ /* 0x000fe40003f24270 */
[----:B------:R-:W-:Y:S02]  /*0180*/  ISETP.GT.AND P0, PT, R5, RZ, P0 ;  /* 0x000000ff0500720c */ /* 0x000fe40000704270 */
[----:B------:R-:W-:-:S02]  /*0190*/  ISETP.GE.U32.AND P2, PT, R6, 0x4, PT ;  /* 0x000000040600780c */ /* 0x000fc40003f46070 */
[----:B------:R-:W-:Y:S02]  /*01a0*/  ISETP.GT.AND P5, PT, R5, RZ, P1 ;  /* 0x000000ff0500720c */ /* 0x000fe40000fa4270 */
[C---:B------:R-:W-:Y:S01]  /*01b0*/  ISETP.LT.AND P4, PT, R11.reuse, 0x1600, P0 ;  /* 0x000016000b00780c */ /* 0x040fe20000781270 */
[----:B------:R-:W-:Y:S01]  /*01c0*/  VIADD R15, R11, 0xfffffef8 ;  /* 0xfffffef80b0f7836 */ /* 0x000fe20000000000 */
[----:B------:R-:W-:Y:S01]  /*01d0*/  ISETP.GT.AND P0, PT, R5, RZ, !P2 ;  /* 0x000000ff0500720c */ /* 0x000fe20005704270 */
[--C-:B-1----:R-:W-:Y:S01]  /*01e0*/  IMAD.WIDE R8, R9, 0x4, R2.reuse ;  /* 0x0000000409087825 */ /* 0x102fe200078e0202 */
[C---:B------:R-:W-:Y:S02]  /*01f0*/  ISETP.LT.AND P5, PT, R11.reuse, 0x1600, P5 ;  /* 0x000016000b00780c */ /* 0x040fe40002fa1270 */
[----:B------:R-:W-:Y:S01]  /*0200*/  ISETP.LT.AND P0, PT, R11, 0x1600, P0 ;  /* 0x000016000b00780c */ /* 0x000fe20000701270 */
[----:B------:R-:W-:-:S04]  /*0210*/  IMAD.WIDE R12, R13, 0x4, R2 ;  /* 0x000000040d0c7825 */ /* 0x000fc800078e0202 */
[----:B------:R-:W-:Y:S02]  /*0220*/  IMAD.WIDE R14, R15, 0x4, R2 ;  /* 0x000000040f0e7825 */ /* 0x000fe400078e0202 */
[----:B------:R1:W2:Y:S04]  /*0230*/  @P4 LDG.E R10, desc[UR4][R12.64] ;  /* 0x000000040c0a4981 */ /* 0x0002a8000c1e1900 */
[----:B------:R3:W4:Y:S04]  /*0240*/  @P5 LDG.E R16, desc[UR4][R8.64] ;  /* 0x0000000408105981 */ /* 0x000728000c1e1900 */
[----:B------:R5:W4:Y:S01]  /*0250*/  @P0 LDG.E R17, desc[UR4][R14.64] ;  /* 0x000000040e110981 */ /* 0x000b22000c1e1900 */
[C---:B------:R-:W-:Y:S01]  /*0260*/  ISETP.GT.AND P6, PT, R5.reuse, 0x1, PT ;  /* 0x000000010500780c */ /* 0x040fe20003fc4270 */
[C---:B------:R-:W-:Y:S01]  /*0270*/  VIADD R0, R5.reuse, 0x2 ;  /* 0x0000000205007836 */ /* 0x040fe20000000000 */
[C---:B------:R-:W-:Y:S01]  /*0280*/  ISETP.GE.AND P3, PT, R5.reuse, 0x2, PT ;  /* 0x000000020500780c */ /* 0x040fe20003f66270 */
[C---:B-1----:R-:W-:Y:S01]  /*0290*/  VIADD R12, R5.reuse, 0xffffffff ;  /* 0xffffffff050c7836 */ /* 0x042fe20000000000 */
[----:B------:R-:W-:Y:S01]  /*02a0*/  ISETP.GT.AND P1, PT, R5, -0x1, P1 ;  /* 0xffffffff0500780c */ /* 0x000fe20000f24270 */
[----:B---3--:R-:W-:Y:S01]  /*02b0*/  VIADD R8, R4, 0x2 ;  /* 0x0000000204087836 */ /* 0x008fe20000000000 */
[----:B------:R-:W-:Y:S01]  /*02c0*/  SEL R13, R0, RZ, !P3 ;  /* 0x000000ff000d7207 */ /* 0x000fe20005800000 */
[----:B------:R-:W-:Y:S01]  /*02d0*/  VIADD R21, R4, 0xffffffff ;  /* 0xffffffff04157836 */ /* 0x000fe20000000000 */
[----:B------:R-:W-:Y:S01]  /*02e0*/  ISETP.GE.AND P3, PT, R11, 0x1600, PT ;  /* 0x000016000b00780c */ /* 0x000fe20003f66270 */
[----:B-----5:R-:W-:Y:S01]  /*02f0*/  IMAD.MOV.U32 R15, RZ, RZ, RZ ;  /* 0x000000ffff0f7224 */ /* 0x020fe200078e00ff */
[----:B------:R-:W-:Y:S01]  /*0300*/  LOP3.LUT R7, R5, R4, RZ, 0xfc, !PT ;  /* 0x0000000405077212 */ /* 0x000fe200078efcff */
[----:B------:R-:W-:Y:S01]  /*0310*/  VIADD R0, R13, 0x4 ;  /* 0x000000040d007836 */ /* 0x000fe20000000000 */
[----:B------:R-:W-:Y:S01]  /*0320*/  IADD3 R9, R5, 0x1, RZ ;  /* 0x0000000105097810 */ /* 0x000fe20007ffe0ff */
[----:B------:R-:W-:Y:S01]  /*0330*/  @!P6 IMAD.MOV R0, RZ, RZ, R13 ;  /* 0x000000ffff00e224 */ /* 0x000fe200078e020d */
[----:B------:R-:W-:-:S02]  /*0340*/  ISETP.LT.AND P1, PT, R11, 0x1600, P1 ;  /* 0x000016000b00780c */ /* 0x000fc40000f21270 */
[----:B------:R-:W-:Y:S02]  /*0350*/  SEL R12, R12, RZ, P6 ;  /* 0x000000ff0c0c7207 */ /* 0x000fe40003000000 */
[----:B------:R-:W-:Y:S02]  /*0360*/  ISETP.GE.AND P6, PT, R4, 0x2, PT ;  /* 0x000000020400780c */ /* 0x000fe40003fc6270 */
[----:B------:R-:W-:Y:S02]  /*0370*/  ISETP.GT.AND P2, PT, R5, -0x1, !P2 ;  /* 0xffffffff0500780c */ /* 0x000fe40005744270 */
[----:B------:R-:W-:Y:S02]  /*0380*/  SEL R8, R8, RZ, !P6 ;  /* 0x000000ff08087207 */ /* 0x000fe40007000000 */
[C---:B------:R-:W-:Y:S01]  /*0390*/  ISETP.LT.AND P2, PT, R11.reuse, 0x1600, P2 ;  /* 0x000016000b00780c */ /* 0x040fe20001741270 */
[----:B------:R-:W-:Y:S02]  /*03a0*/  IMAD.MOV.U32 R20, RZ, RZ, RZ ;  /* 0x000000ffff147224 */ /* 0x000fe400078e00ff */
[----:B------:R-:W-:-:S02]  /*03b0*/  VIADD R5, R11, 0x58 ;  /* 0x000000580b057836 */ /* 0x000fc40000000000 */
[----:B------:R-:W-:Y:S01]  /*03c0*/  IMAD.WIDE R18, R11, 0x4, R2 ;  /* 0x000000040b127825 */ /* 0x000fe200078e0202 */
[----:B------:R-:W-:-:S03]  /*03d0*/  CS2R R22, SRZ ;  /* 0x0000000000167805 */ /* 0x000fc6000001ff00 */
[C---:B------:R-:W-:Y:S02]  /*03e0*/  VIADD R25, R11.reuse, 0x160 ;  /* 0x000001600b197836 */ /* 0x040fe40000000000 */
[----:B------:R-:W-:Y:S02]  /*03f0*/  VIADD R27, R11, 0x1b8 ;  /* 0x000001b80b1b7836 */ /* 0x000fe40000000000 */
[----:B------:R-:W-:Y:S01]  /*0400*/  IMAD.MOV.U32 R24, RZ, RZ, RZ ;  /* 0x000000ffff187224 */ /* 0x000fe200078e00ff */
[----:B--2---:R-:W-:Y:S02]  /*0410*/  SEL R10, R10, RZ, P4 ;  /* 0x000000ff0a0a7207 */ /* 0x004fe40002000000 */
[----:B------:R-:W-:Y:S01]  /*0420*/  ISETP.GT.AND P4, PT, R7, -0x1, !P3 ;  /* 0xffffffff0700780c */ /* 0x000fe20005f84270 */
[----:B------:R-:W-:Y:S01]  /*0430*/  VIADD R7, R11, 0xffffffa8 ;  /* 0xffffffa80b077836 */ /* 0x000fe20000000000 */
[----:B----4-:R-:W-:Y:S02]  /*0440*/  SEL R13, R16, RZ, P5 ;  /* 0x000000ff100d7207 */ /* 0x010fe40002800000 */
[----:B------:R-:W-:-:S02]  /*0450*/  ISETP.GT.AND P5, PT, R4, 0x1, PT ;  /* 0x000000010400780c */ /* 0x000fc40003fa4270 */
[----:B------:R-:W-:Y:S01]  /*0460*/  SEL R14, R17, RZ, P0 ;  /* 0x000000ff110e7207 */ /* 0x000fe20000000000 */
[----:B------:R-:W-:Y:S01]  /*0470*/  HFMA2.MMA R16, -RZ, RZ, 0, 0 ;  /* 0x00000000ff107435 */ /* 0x000fe200000001ff */
[C---:B------:R-:W-:Y:S01]  /*0480*/  ISETP.GE.U32.AND P0, PT, R9.reuse, 0x4, PT ;  /* 0x000000040900780c */ /* 0x040fe20003f06070 */
[----:B------:R-:W-:Y:S01]  /*0490*/  VIADD R17, R8, 0x4 ;  /* 0x0000000408117836 */ /* 0x000fe20000000000 */
[----:B------:R-:W-:Y:S01]  /*04a0*/  LOP3.LUT R9, R9, R6, RZ, 0xfc, !PT ;  /* 0x0000000609097212 */ /* 0x000fe200078efcff */
[----:B------:R-:W-:Y:S01]  /*04b0*/  IMAD.WIDE R6, R7, 0x4, R2 ;  /* 0x0000000407067825 */ /* 0x000fe200078e0202 */
[C---:B------:R-:W-:Y:S01]  /*04c0*/  ISETP.GT.AND P6, PT, R4.reuse, RZ, !P0 ;  /* 0x000000ff0400720c */ /* 0x040fe200047c4270 */
[----:B------:R-:W2:Y:S01]  /*04d0*/  @P4 LDG.E R20, desc[UR4][R18.64] ;  /* 0x0000000412144981 */ /* 0x000ea2000c1e1900 */
[----:B------:R-:W-:Y:S02]  /*04e0*/  ISETP.GT.AND P0, PT, R4, -0x1, !P0 ;  /* 0xffffffff0400780c */ /* 0x000fe40004704270 */
[----:B------:R-:W-:Y:S01]  /*04f0*/  ISETP.LT.AND P6, PT, R11, 0x1600, P6 ;  /* 0x000016000b00780c */ /* 0x000fe200037c1270 */
[----:B------:R1:W3:Y:S01]  /*0500*/  @P1 LDG.E R15, desc[UR4][R6.64] ;  /* 0x00000004060f1981 */ /* 0x0002e2000c1e1900 */
[----:B------:R-:W-:Y:S01]  /*0510*/  SEL R21, R21, RZ, P5 ;  /* 0x000000ff15157207 */ /* 0x000fe20002800000 */
[----:B------:R-:W-:Y:S01]  /*0520*/  @!P5 IMAD.MOV R17, RZ, RZ, R8 ;  /* 0x000000ffff11d224 */ /* 0x000fe200078e0208 */
[----:B------:R-:W-:Y:S01]  /*0530*/  ISETP.LT.U32.AND P5, PT, R9, 0x4, !P3 ;  /* 0x000000040900780c */ /* 0x000fe20005fa1070 */
[C---:B------:R-:W-:Y:S01]  /*0540*/  VIADD R9, R11.reuse, 0x108 ;  /* 0x000001080b097836 */ /* 0x040fe20000000000 */
[----:B------:R-:W-:Y:S01]  /*0550*/  ISETP.LT.AND P0, PT, R11, 0x1600, P0 ;  /* 0x000016000b00780c */ /* 0x000fe20000701270 */
[----:B------:R-:W-:-:S04]  /*0560*/  IMAD.WIDE R4, R5, 0x4, R2 ;  /* 0x0000000405047825 */ /* 0x000fc800078e0202 */
[--C-:B-1----:R-:W-:Y:S01]  /*0570*/  IMAD.WIDE R6, R9, 0x4, R2.reuse ;  /* 0x0000000409067825 */ /* 0x102fe200078e0202 */
[----:B------:R-:W4:Y:S03]  /*0580*/  @P2 LDG.E R16, desc[UR4][R4.64] ;  /* 0x0000000404102981 */ /* 0x000f26000c1e1900 */
[--C-:B------:R-:W-:Y:S01]  /*0590*/  IMAD.WIDE R8, R25, 0x4, R2.reuse ;  /* 0x0000000419087825 */ /* 0x100fe200078e0202 */
[----:B------:R-:W5:Y:S03]  /*05a0*/  @P6 LDG.E R22, desc[UR4][R6.64] ;  /* 0x0000000406166981 */ /* 0x000f66000c1e1900 */
[----:B------:R-:W-:Y:S01]  /*05b0*/  IMAD.WIDE R2, R27, 0x4, R2 ;  /* 0x000000041b027825 */ /* 0x000fe200078e0202 */
[----:B------:R-:W5:Y:S04]  /*05c0*/  @P0 LDG.E R23, desc[UR4][R8.64] ;  /* 0x0000000408170981 */ /* 0x000f68000c1e1900 */
[----:B------:R1:W5:Y:S01]  /*05d0*/  @P5 LDG.E R24, desc[UR4][R2.64] ;  /* 0x0000000402185981 */ /* 0x000362000c1e1900 */
[----:B------:R-:W-:-:S02]  /*05e0*/  IMAD R18, R12, R21, RZ ;  /* 0x000000150c127224 */ /* 0x000fc400078e02ff */
[-C--:B------:R-:W-:Y:S02]  /*05f0*/  IMAD R12, R12, R17.reuse, RZ ;  /* 0x000000110c0c7224 */ /* 0x080fe400078e02ff */
[----:B------:R-:W-:Y:S02]  /*0600*/  IMAD R17, R0, R17, R18 ;  /* 0x0000001100117224 */ /* 0x000fe400078e0212 */
[----:B------:R-:W-:Y:S02]  /*0610*/  IMAD R12, R21, R0, R12 ;  /* 0x00000000150c7224 */ /* 0x000fe400078e020c */
[----:B------:R-:W-:Y:S01]  /*0620*/  FADD R13, R13, R10 ;  /* 0x0000000a0d0d7221 */ /* 0x000fe20000000000 */
[----:B01----:R-:W0:Y:S01]  /*0630*/  LDC.64 R2, c[0x0][0x218] ;  /* 0x00008600ff027b82 */ /* 0x003e220000000a00 */
[----:B------:R-:W-:Y:S02]  /*0640*/  IMAD.IADD R12, R17, 0x1, -R12 ;  /* 0x00000001110c7824 */ /* 0x000fe400078e0a0c */
[----:B------:R-:W-:-:S03]  /*0650*/  FADD R14, R13, R14 ;  /* 0x0000000e0d0e7221 */ /* 0x000fc60000000000 */
[----:B------:R-:W-:Y:S01]  /*0660*/  I2FP.F32.S32 R12, R12 ;  /* 0x0000000c000c7245 */ /* 0x000fe20000201400 */
[----:B0-----:R-:W-:Y:S01]  /*0670*/  IMAD.WIDE R2, R11, 0x4, R2 ;  /* 0x000000040b027825 */ /* 0x001fe200078e0202 */
[----:B--2---:R-:W-:Y:S02]  /*0680*/  SEL R20, R20, RZ, P4 ;  /* 0x000000ff14147207 */ /* 0x004fe40002000000 */
[----:B---3--:R-:W-:Y:S02]  /*0690*/  SEL R15, R15, RZ, P1 ;  /* 0x000000ff0f0f7207 */ /* 0x008fe40000800000 */
[C---:B------:R-:W-:Y:S02]  /*06a0*/  FSETP.GT.AND P1, PT, |R12|.reuse, 8.50705917302346158658e+37, PT ;  /* 0x7e8000000c00780b */ /* 0x040fe40003f24200 */
[----:B------:R-:W-:Y:S01]  /*06b0*/  FSETP.GEU.AND P4, PT, |R12|, 1.175494350822287508e-38, PT ;  /* 0x008000000c00780b */ /* 0x000fe20003f8e200 */
[----:B------:R-:W-:-:S04]  /*06c0*/  FADD R15, R14, R15 ;  /* 0x0000000f0e0f7221 */ /* 0x000fc80000000000 */
[----:B------:R-:W-:Y:S01]  /*06d0*/  FADD R15, R15, R20 ;  /* 0x000000140f0f7221 */ /* 0x000fe20000000000 */
[----:B----4-:R-:W-:Y:S02]  /*06e0*/  SEL R16, R16, RZ, P2 ;  /* 0x000000ff10107207 */ /* 0x010fe40001000000 */
[----:B-----5:R-:W-:-:S03]  /*06f0*/  SEL R22, R22, RZ, P6 ;  /* 0x000000ff16167207 */ /* 0x020fc60003000000 */
[----:B------:R-:W-:Y:S01]  /*0700*/  FADD R15, R15, R16 ;  /* 0x000000100f0f7221 */ /* 0x000fe20000000000 */
[----:B------:R-:W-:Y:S01]  /*0710*/  @P1 FMUL R12, R12, 0.25 ;  /* 0x3e8000000c0c1820 */ /* 0x000fe20000400000 */
[----:B------:R-:W-:Y:S02]  /*0720*/  SEL R23, R23, RZ, P0 ;  /* 0x000000ff17177207 */ /* 0x000fe40000000000 */
[----:B------:R-:W-:Y:S01]  /*0730*/  FADD R22, R15, R22 ;  /* 0x000000160f167221 */ /* 0x000fe20000000000 */
[----:B------:R-:W-:Y:S01]  /*0740*/  @!P4 FMUL R12, R12, 16777216 ;  /* 0x4b8000000c0cc820 */ /* 0x000fe20000400000 */
[----:B------:R-:W-:Y:S02]  /*0750*/  SEL R24, R24, RZ, P5 ;  /* 0x000000ff18187207 */ /* 0x000fe40002800000 */
[----:B------:R-:W-:Y:S01]  /*0760*/  FADD R23, R22, R23 ;  /* 0x0000001716177221 */ /* 0x000fe20000000000 */
[----:B------:R-:W0:Y:S03]  /*0770*/  MUFU.RCP R5, R12 ;  /* 0x0000000c00057308 */ /* 0x000e260000001000 */
[----:B------:R-:W-:-:S04]  /*0780*/  FADD R24, R23, R24 ;  /* 0x0000001817187221 */ /* 0x000fc80000000000 */
[----:B------:R-:W-:-:S04]  /*0790*/  @P1 FMUL R24, R24, 0.25 ;  /* 0x3e80000018181820 */ /* 0x000fc80000400000 */
[----:B------:R-:W-:-:S04]  /*07a0*/  @!P4 FMUL R24, R24, 16777216 ;  /* 0x4b8000001818c820 */ /* 0x000fc80000400000 */
[----:B0-----:R-:W-:Y:S01]  /*07b0*/  FMUL R5, R5, R24 ;  /* 0x0000001805057220 */ /* 0x001fe20000400000 */
[----:B------:R-:W-:Y:S06]  /*07c0*/  @P3 EXIT ;  /* 0x000000000000394d */ /* 0x000fec0003800000 */
[----:B------:R-:W-:Y:S01]  /*07d0*/  STG.E desc[UR4][R2.64], R5 ;  /* 0x0000000502007986 */ /* 0x000fe2000c101904 */
[----:B------:R-:W-:Y:S05]  /*07e0*/  EXIT ;  /* 0x000000000000794d */ /* 0x000fea0003800000 */
.L_x_0:
[----:B------:R-:W-:-:S00]  /*07f0*/  BRA `(.L_x_0) ;  /* 0xfffffffc00fc7947 */ /* 0x000fc0000383ffff */
[----:B------:R-:W-:-:S00]  /*0800*/  NOP ;  /* 0x0000000000007918 */ /* 0x000fc00000000000 */
[----:B------:R-:W-:-:S00]  /*0810*/  NOP ;  /* 0x0000000000007918 */ /* 0x000fc00000000000 */
[----:B------:R-:W-:-:S00]  /*0820*/  NOP ;  /* 0x0000000000007918 */ /* 0x000fc00000000000 */
[----:B------:R-:W-:-:S00]  /*0830*/  NOP ;  /* 0x0000000000007918 */ /* 0x000fc00000000000 */
[----:B------:R-:W-:-:S00]  /*0840*/  NOP ;  /* 0x0000000000007918 */ /* 0x000fc00000000000 */
[----:B------:R-:W-:-:S00]  /*0850*/  NOP ;  /* 0x0000000000007918 */ /* 0x000fc00000000000 */
[----:B------:R-:W-:-:S00]  /*0860*/  NOP ;  /* 0x0000000000007918 */ /* 0x000fc00000000000 */
[----:B------:R-:W-:-:S00]  /*0870*/  NOP ;  /* 0x0000000000007918 */ /* 0x000fc00000000000 */
.L_x_1:


//--------------------- .nv.constant0.triton_poi_fused_avg_pool2d_39 --------------------------
	.section	.nv.constant0.triton_poi_fused_avg_pool2d_39,"a",@progbits
	.sectionflags	@""
	.align	4
.nv.constant0.triton_poi_fused_avg_pool2d_39:
	.zero		548
